	.headerflags	@"EF_CUDA_TEXMODE_UNIFIED EF_CUDA_64BIT_ADDRESS EF_CUDA_ACCELERATORS EF_CUDA_SM90 EF_CUDA_VIRTUAL_SM(EF_CUDA_SM90)"
	.elftype	@"ET_EXEC"


//--------------------- .nv.info                  --------------------------
	.section	.nv.info,"",@"SHT_CUDA_INFO"
	.align	4


	//----- nvinfo : EIATTR_REGCOUNT
	.align		4
        /*0000*/ 	.byte	0x04, 0x2f
        /*0002*/ 	.short	(.L_3 - .L_2)
	.align		4
.L_2:
        /*0004*/ 	.word	index@(triton_poi_fused__native_batch_norm_legit_no_training_23)
        /*0008*/ 	.word	0x00000012


	//----- nvinfo : EIATTR_MIN_STACK_SIZE
	.align		4
.L_3:
        /*000c*/ 	.byte	0x04, 0x12
        /*000e*/ 	.short	(.L_5 - .L_4)
	.align		4
.L_4:
        /*0010*/ 	.word	index@(triton_poi_fused__native_batch_norm_legit_no_training_23)
        /*0014*/ 	.word	0x00000000


	//----- nvinfo : EIATTR_FRAME_SIZE
	.align		4
.L_5:
        /*0018*/ 	.byte	0x04, 0x11
        /*001a*/ 	.short	(.L_7 - .L_6)
	.align		4
.L_6:
        /*001c*/ 	.word	index@(triton_poi_fused__native_batch_norm_legit_no_training_23)
        /*0020*/ 	.word	0x00000000


	//----- nvinfo : EIATTR_MIN_STACK_SIZE
	.align		4
.L_7:
        /*0024*/ 	.byte	0x04, 0x12
        /*0026*/ 	.short	(.L_9 - .L_8)
	.align		4
.L_8:
        /*0028*/ 	.word	index@(triton_poi_fused__native_batch_norm_legit_no_training_23)
        /*002c*/ 	.word	0x00000000
.L_9:


//--------------------- .nv.info.triton_poi_fused__native_batch_norm_legit_no_training_23 --------------------------
	.section	.nv.info.triton_poi_fused__native_batch_norm_legit_no_training_23,"",@"SHT_CUDA_INFO"
	.sectionflags	@""
	.align	4


	//----- nvinfo : EIATTR_CUDA_API_VERSION
	.align		4
        /*0000*/ 	.byte	0x04, 0x37
        /*0002*/ 	.short	(.L_11 - .L_10)
.L_10:
        /*0004*/ 	.word	0x0000007c


	//----- nvinfo : EIATTR_KPARAM_INFO
	.align		4
.L_11:
        /*0008*/ 	.byte	0x04, 0x17
        /*000a*/ 	.short	(.L_13 - .L_12)
.L_12:
        /*000c*/ 	.word	0x00000000
        /*0010*/ 	.short	0x0006
        /*0012*/ 	.short	0x0030
        /*0014*/ 	.byte	0x00, 0xf0, 0x11, 0x00


	//----- nvinfo : EIATTR_KPARAM_INFO
	.align		4
.L_13:
        /*0018*/ 	.byte	0x04, 0x17
        /*001a*/ 	.short	(.L_15 - .L_14)
.L_14:
        /*001c*/ 	.word	0x00000000
        /*0020*/ 	.short	0x0005
        /*0022*/ 	.short	0x0028
        /*0024*/ 	.byte	0x00, 0xf4, 0x21, 0x00


	//----- nvinfo : EIATTR_KPARAM_INFO
	.align		4
.L_15:
        /*0028*/ 	.byte	0x04, 0x17
        /*002a*/ 	.short	(.L_17 - .L_16)
.L_16:
        /*002c*/ 	.word	0x00000000
        /*0030*/ 	.short	0x0004
        /*0032*/ 	.short	0x0020
        /*0034*/ 	.byte	0x00, 0xf4, 0x21, 0x00


	//----- nvinfo : EIATTR_KPARAM_INFO
	.align		4
.L_17:
        /*0038*/ 	.byte	0x04, 0x17
        /*003a*/ 	.short	(.L_19 - .L_18)
.L_18:
        /*003c*/ 	.word	0x00000000
        /*0040*/ 	.short	0x0003
        /*0042*/ 	.short	0x0018
        /*0044*/ 	.byte	0x00, 0xf4, 0x21, 0x00


	//----- nvinfo : EIATTR_KPARAM_INFO
	.align		4
.L_19:
        /*0048*/ 	.byte	0x04, 0x17
        /*004a*/ 	.short	(.L_21 - .L_20)
.L_20:
        /*004c*/ 	.word	0x00000000
        /*0050*/ 	.short	0x0002
        /*0052*/ 	.short	0x0010
        /*0054*/ 	.byte	0x00, 0xf4, 0x21, 0x00


	//----- nvinfo : EIATTR_KPARAM_INFO
	.align		4
.L_21:
        /*0058*/ 	.byte	0x04, 0x17
        /*005a*/ 	.short	(.L_23 - .L_22)
.L_22:
        /*005c*/ 	.word	0x00000000
        /*0060*/ 	.short	0x0001
        /*0062*/ 	.short	0x0008
        /*0064*/ 	.byte	0x00, 0xf4, 0x21, 0x00


	//----- nvinfo : EIATTR_KPARAM_INFO
	.align		4
.L_23:
        /*0068*/ 	.byte	0x04, 0x17
        /*006a*/ 	.short	(.L_25 - .L_24)
.L_24:
        /*006c*/ 	.word	0x00000000
        /*0070*/ 	.short	0x0000
        /*0072*/ 	.short	0x0000
        /*0074*/ 	.byte	0x00, 0xf4, 0x21, 0x00


	//----- nvinfo : EIATTR_SPARSE_MMA_MASK
	.align		4
.L_25:
        /*0078*/ 	.byte	0x03, 0x50
        /*007a*/ 	.short	0x0000


	//----- nvinfo : EIATTR_MAXREG_COUNT
	.align		4
        /*007c*/ 	.byte	0x03, 0x1b
        /*007e*/ 	.short	0x00ff


	//----- nvinfo : EIATTR_EXIT_INSTR_OFFSETS
	.align		4
        /*0080*/ 	.byte	0x04, 0x1c
        /*0082*/ 	.short	(.L_27 - .L_26)


	//   ....[0]....
.L_26:
        /*0084*/ 	.word	0x00000390


	//----- nvinfo : EIATTR_REQNTID
	.align		4
.L_27:
        /*0088*/ 	.byte	0x04, 0x10
        /*008a*/ 	.short	(.L_29 - .L_28)
.L_28:
        /*008c*/ 	.word	0x00000080
        /*0090*/ 	.word	0x00000001
        /*0094*/ 	.word	0x00000001


	//----- nvinfo : EIATTR_CBANK_PARAM_SIZE
	.align		4
.L_29:
        /*0098*/ 	.byte	0x03, 0x19
        /*009a*/ 	.short	0x0034


	//----- nvinfo : EIATTR_PARAM_CBANK
	.align		4
        /*009c*/ 	.byte	0x04, 0x0a
        /*009e*/ 	.short	(.L_31 - .L_30)
	.align		4
.L_30:
        /*00a0*/ 	.word	index@(.nv.constant0.triton_poi_fused__native_batch_norm_legit_no_training_23)
        /*00a4*/ 	.short	0x0210
        /*00a6*/ 	.short	0x0034


	//----- nvinfo : EIATTR_SW_WAR
	.align		4
.L_31:
        /*00a8*/ 	.byte	0x04, 0x36
        /*00aa*/ 	.short	(.L_33 - .L_32)
.L_32:
        /*00ac*/ 	.word	0x00000008
.L_33:


//--------------------- .nv.callgraph             --------------------------
	.section	.nv.callgraph,"",@"SHT_CUDA_CALLGRAPH"
	.align	4
	.sectionentsize	8
	.align		4
        /*0000*/ 	.word	0x00000000
	.align		4
        /*0004*/ 	.word	0xffffffff
	.align		4
        /*0008*/ 	.word	0x00000000
	.align		4
        /*000c*/ 	.word	0xfffffffe
	.align		4
        /*0010*/ 	.word	0x00000000
	.align		4
        /*0014*/ 	.word	0xfffffffd
	.align		4
        /*0018*/ 	.word	0x00000000
	.align		4
        /*001c*/ 	.word	0xfffffffc


//--------------------- .nv.constant4             --------------------------
	.section	.nv.constant4,"a",@progbits
	.align	8
	.align		8
.nv.constant4:
        /*0000*/ 	.dword	_$_str
	.align		8
        /*0008*/ 	.dword	_$_str_$_2


//--------------------- .text.triton_poi_fused__native_batch_norm_legit_no_training_23 --------------------------
	.section	.text.triton_poi_fused__native_batch_norm_legit_no_training_23,"ax",@progbits
	.align	128
        .global         triton_poi_fused__native_batch_norm_legit_no_training_23
        .type           triton_poi_fused__native_batch_norm_legit_no_training_23,@function
        .size           triton_poi_fused__native_batch_norm_legit_no_training_23,(.L_x_1 - triton_poi_fused__native_batch_norm_legit_no_training_23)
        .other          triton_poi_fused__native_batch_norm_legit_no_training_23,@"STO_CUDA_ENTRY STV_DEFAULT"
triton_poi_fused__native_batch_norm_legit_no_training_23:
.text.triton_poi_fused__native_batch_norm_legit_no_training_23:
[----:B------:R-:W-:Y:S01]  /*0000*/  LDC R1, c[0x0][0x28] ;  /* 0x00000a00ff017b82 */ /* 0x000fe20000000800 */
[----:B------:R-:W1:Y:S07]  /*0010*/  S2R R0, SR_TID.X ;  /* 0x0000000000007919 */ /* 0x000e6e0000002100 */
[----:B------:R-:W2:Y:S01]  /*0020*/  LDC.64 R2, c[0x0][0x220] ;  /* 0x00008800ff027b82 */ /* 0x000ea20000000a00 */
[----:B------:R-:W-:Y:S01]  /*0030*/  ULDC.64 UR4, c[0x0][0x208] ;  /* 0x0000820000047ab9 */ /* 0x000fe20000000a00 */
[----:B------:R-:W3:Y:S06]  /*0040*/  S2R R7, SR_CTAID.X ;  /* 0x0000000000077919 */ /* 0x000eec0000002500 */
[----:B------:R-:W4:Y:S08]  /*0050*/  LDC.64 R8, c[0x0][0x228] ;  /* 0x00008a00ff087b82 */ /* 0x000f300000000a00 */
[----:B------:R-:W5:Y:S01]  /*0060*/  LDC.64 R10, c[0x0][0x230] ;  /* 0x00008c00ff0a7b82 */ /* 0x000f620000000a00 */
[----:B-1----:R-:W-:-:S02]  /*0070*/  SHF.L.U32 R0, R0, 0x1, RZ ;  /* 0x0000000100007819 */ /* 0x002fc400000006ff */
[----:B---3--:R-:W-:Y:S02]  /*0080*/  SHF.R.S32.HI R5, RZ, 0x17, R7 ;  /* 0x00000017ff057819 */ /* 0x008fe40000011407 */
[----:B------:R-:W-:Y:S02]  /*0090*/  LOP3.LUT R0, R0, 0xfe, RZ, 0xc0, !PT ;  /* 0x000000fe00007812 */ /* 0x000fe400078ec0ff */
[----:B------:R-:W-:Y:S02]  /*00a0*/  SGXT R5, R5, 0x1 ;  /* 0x000000010505781a */ /* 0x000fe40000000200 */
[----:B------:R-:W-:Y:S02]  /*00b0*/  LEA R0, R7, R0, 0x8 ;  /* 0x0000000007007211 */ /* 0x000fe400078e40ff */
[----:B------:R-:W1:Y:S02]  /*00c0*/  LDC.64 R6, c[0x0][0x218] ;  /* 0x00008600ff067b82 */ /* 0x000e640000000a00 */
[----:B------:R-:W-:-:S04]  /*00d0*/  LEA.HI R5, R5, R0, RZ, 0x7 ;  /* 0x0000000005057211 */ /* 0x000fc800078f38ff */
[----:B------:R-:W-:-:S04]  /*00e0*/  LOP3.LUT R5, R5, 0xffffff80, RZ, 0xc0, !PT ;  /* 0xffffff8005057812 */ /* 0x000fc800078ec0ff */
[----:B------:R-:W-:Y:S02]  /*00f0*/  IADD3 R13, R0, -R5, RZ ;  /* 0x80000005000d7210 */ /* 0x000fe40007ffe0ff */
[----:B------:R-:W3:Y:S03]  /*0100*/  LDC.64 R4, c[0x0][0x210] ;  /* 0x00008400ff047b82 */ /* 0x000ee60000000a00 */
[----:B--2---:R-:W-:-:S06]  /*0110*/  IMAD.WIDE R2, R13, 0x4, R2 ;  /* 0x000000040d027825 */ /* 0x004fcc00078e0202 */
[----:B------:R-:W2:Y:S01]  /*0120*/  LDG.E.EL.64 R2, desc[UR4][R2.64] ;  /* 0x0000000402027981 */ /* 0x000ea2000c2e1b00 */
[----:B-1----:R-:W-:-:S06]  /*0130*/  IMAD.WIDE R6, R13, 0x4, R6 ;  /* 0x000000040d067825 */ /* 0x002fcc00078e0206 */
[----:B------:R-:W2:Y:S01]  /*0140*/  LDG.E.EL.64 R6, desc[UR4][R6.64] ;  /* 0x0000000406067981 */ /* 0x000ea2000c2e1b00 */
[----:B---3--:R-:W-:-:S06]  /*0150*/  IMAD.WIDE R4, R0, 0x4, R4 ;  /* 0x0000000400047825 */ /* 0x008fcc00078e0204 */
[----:B------:R-:W3:Y:S01]  /*0160*/  LDG.E.64 R4, desc[UR4][R4.64] ;  /* 0x0000000404047981 */ /* 0x000ee2000c1e1b00 */
[----:B----4-:R-:W-:-:S04]  /*0170*/  IMAD.WIDE R8, R13, 0x4, R8 ;  /* 0x000000040d087825 */ /* 0x010fc800078e0208 */
[----:B-----5:R-:W-:Y:S02]  /*0180*/  IMAD.WIDE R10, R13, 0x4, R10 ;  /* 0x000000040d0a7825 */ /* 0x020fe400078e020a */
[----:B------:R-:W4:Y:S04]  /*0190*/  LDG.E.EL.64 R8, desc[UR4][R8.64] ;  /* 0x0000000408087981 */ /* 0x000f28000c2e1b00 */
[----:B------:R-:W4:Y:S01]  /*01a0*/  LDG.E.EL.64 R10, desc[UR4][R10.64] ;  /* 0x000000040a0a7981 */ /* 0x000f22000c2e1b00 */
[----:B------:R-:W-:Y:S01]  /*01b0*/  HFMA2.MMA R15, -RZ, RZ, 1.625, 0 ;  /* 0x3e800000ff0f7435 */ /* 0x000fe200000001ff */
[----:B--2---:R-:W-:Y:S01]  /*01c0*/  FADD R2, R2, 9.9999997473787516356e-06 ;  /* 0x3727c5ac02027421 */ /* 0x004fe20000000000 */
[----:B------:R-:W-:-:S03]  /*01d0*/  FADD R12, R3, 9.9999997473787516356e-06 ;  /* 0x3727c5ac030c7421 */ /* 0x000fc60000000000 */
[----:B------:R1:W2:Y:S08]  /*01e0*/  MUFU.SQRT R13, R2 ;  /* 0x00000002000d7308 */ /* 0x0002b00000002000 */
[----:B------:R-:W5:Y:S01]  /*01f0*/  MUFU.SQRT R14, R12 ;  /* 0x0000000c000e7308 */ /* 0x000f620000002000 */
[----:B-1----:R-:W1:Y:S01]  /*0200*/  LDC.64 R2, c[0x0][0x238] ;  /* 0x00008e00ff027b82 */ /* 0x002e620000000a00 */
[----:B--2---:R-:W-:-:S02]  /*0210*/  FSETP.GT.AND P0, PT, R13, 8.50705917302346158658e+37, PT ;  /* 0x7e8000000d00780b */ /* 0x004fc40003f04000 */
[----:B------:R-:W-:Y:S02]  /*0220*/  FSETP.GEU.AND P2, PT, R13, 1.175494350822287508e-38, PT ;  /* 0x008000000d00780b */ /* 0x000fe40003f4e000 */
[C---:B-----5:R-:W-:Y:S02]  /*0230*/  FSETP.GT.AND P1, PT, R14.reuse, 8.50705917302346158658e+37, PT ;  /* 0x7e8000000e00780b */ /* 0x060fe40003f24000 */
[----:B------:R-:W-:-:S07]  /*0240*/  FSETP.GEU.AND P3, PT, R14, 1.175494350822287508e-38, PT ;  /* 0x008000000e00780b */ /* 0x000fce0003f6e000 */
[----:B------:R-:W-:-:S04]  /*0250*/  @P0 FMUL R13, R13, 0.25 ;  /* 0x3e8000000d0d0820 */ /* 0x000fc80000400000 */
[----:B------:R-:W-:Y:S01]  /*0260*/  @!P2 FMUL R13, R13, 16777216 ;  /* 0x4b8000000d0da820 */ /* 0x000fe20000400000 */
[----:B------:R-:W-:-:S04]  /*0270*/  @P1 FMUL R14, R14, 0.25 ;  /* 0x3e8000000e0e1820 */ /* 0x000fc80000400000 */
[----:B------:R-:W-:Y:S01]  /*0280*/  @!P3 FMUL R14, R14, 16777216 ;  /* 0x4b8000000e0eb820 */ /* 0x000fe20000400000 */
[----:B------:R-:W2:Y:S01]  /*0290*/  MUFU.RCP R13, R13 ;  /* 0x0000000d000d7308 */ /* 0x000ea20000001000 */
[----:B------:R-:W-:-:S07]  /*02a0*/  FSEL R12, R15, 1, P0 ;  /* 0x3f8000000f0c7808 */ /* 0x000fce0000000000 */
[----:B------:R-:W5:Y:S01]  /*02b0*/  MUFU.RCP R14, R14 ;  /* 0x0000000e000e7308 */ /* 0x000f620000001000 */
[----:B------:R-:W-:Y:S01]  /*02c0*/  FSEL R15, R15, 1, P1 ;  /* 0x3f8000000f0f7808 */ /* 0x000fe20000800000 */
[----:B------:R-:W-:Y:S01]  /*02d0*/  @!P2 FMUL R12, R12, 16777216 ;  /* 0x4b8000000c0ca820 */ /* 0x000fe20000400000 */
[----:B---3--:R-:W-:-:S03]  /*02e0*/  FADD R4, R4, -R6 ;  /* 0x8000000604047221 */ /* 0x008fc60000000000 */
[----:B------:R-:W-:Y:S01]  /*02f0*/  @!P3 FMUL R15, R15, 16777216 ;  /* 0x4b8000000f0fb820 */ /* 0x000fe20000400000 */
[----:B------:R-:W-:Y:S01]  /*0300*/  FADD R5, R5, -R7 ;  /* 0x8000000705057221 */ /* 0x000fe20000000000 */
[----:B--2---:R-:W-:Y:S02]  /*0310*/  FMUL R13, R13, R12 ;  /* 0x0000000c0d0d7220 */ /* 0x004fe40000400000 */
[----:B-----5:R-:W-:Y:S02]  /*0320*/  FMUL R6, R14, R15 ;  /* 0x0000000f0e067220 */ /* 0x020fe40000400000 */
[----:B------:R-:W-:Y:S02]  /*0330*/  FMUL R13, R4, R13 ;  /* 0x0000000d040d7220 */ /* 0x000fe40000400000 */
[----:B------:R-:W-:Y:S01]  /*0340*/  FMUL R6, R5, R6 ;  /* 0x0000000605067220 */ /* 0x000fe20000400000 */
[----:B-1----:R-:W-:-:S04]  /*0350*/  IMAD.WIDE R2, R0, 0x4, R2 ;  /* 0x0000000400027825 */ /* 0x002fc800078e0202 */
[----:B----4-:R-:W-:Y:S01]  /*0360*/  FFMA R8, R8, R13, R10 ;  /* 0x0000000d08087223 */ /* 0x010fe2000000000a */
[----:B------:R-:W-:-:S05]  /*0370*/  FFMA R9, R9, R6, R11 ;  /* 0x0000000609097223 */ /* 0x000fca000000000b */
[----:B------:R-:W-:Y:S01]  /*0380*/  STG.E.64 desc[UR4][R2.64], R8 ;  /* 0x0000000802007986 */ /* 0x000fe2000c101b04 */
[----:B------:R-:W-:Y:S05]  /*0390*/  EXIT ;  /* 0x000000000000794d */ /* 0x000fea0003800000 */
.L_x_0:
[----:B------:R-:W-:-:S00]  /*03a0*/  BRA `(.L_x_0) ;  /* 0xfffffffc00fc7947 */ /* 0x000fc0000383ffff */
[----:B------:R-:W-:-:S00]  /*03b0*/  NOP ;  /* 0x0000000000007918 */ /* 0x000fc00000000000 */
        /* <DEDUP_REMOVED lines=12> */
.L_x_1:


//--------------------- .nv.global.init           --------------------------
	.section	.nv.global.init,"aw",@progbits
.nv.global.init:
	.type		_$_str,@object
	.size		_$_str,(_$_str_$_2 - _$_str)
_$_str:
        /*0000*/ 	.byte	0x5f, 0x5f, 0x43, 0x55, 0x44, 0x41, 0x5f, 0x46, 0x54, 0x5a, 0x00
	.type		_$_str_$_2,@object
	.size		_$_str_$_2,(.L_1 - _$_str_$_2)
_$_str_$_2:
        /*000b*/ 	.byte	0x5f, 0x5f, 0x43, 0x55, 0x44, 0x41, 0x5f, 0x50, 0x52, 0x45, 0x43, 0x5f, 0x53, 0x51, 0x52, 0x54
        /*001b*/ 	.byte	0x00
.L_1:


//--------------------- .nv.constant0.triton_poi_fused__native_batch_norm_legit_no_training_23 --------------------------
	.section	.nv.constant0.triton_poi_fused__native_batch_norm_legit_no_training_23,"a",@progbits
	.sectionflags	@""
	.align	4
.nv.constant0.triton_poi_fused__native_batch_norm_legit_no_training_23:
	.zero		580
